//
// Generated by NVIDIA NVVM Compiler
//
// Compiler Build ID: CL-36424714
// Cuda compilation tools, release 13.0, V13.0.88
// Based on NVVM 20.0.0
//

.version 9.0
.target sm_100
.address_size 64

	// .globl	_Z8Convolvev

.visible .entry _Z8Convolvev()
{


	ret;

}


// ===== COMPILED SASS (sm_100) =====

	.target	sm_100

	.elftype	@"ET_EXEC"


//--------------------- .note.nv.tkinfo           --------------------------
	.section	.note.nv.tkinfo,"",@"SHT_NOTE"
	.sectionflags	@"SHF_NOTE_NV_TKINFO"
	.tkinfo
        /*0018*/ 	.word	0x00000002
        /*0030*/ 	.string	""
        /*0030*/ 	.string	"ptxas"
        /*0030*/ 	.string	"Cuda compilation tools, release 13.0, V13.0.88"
        /*0030*/ 	.string	"Build cuda_13.0.r13.0/compiler.36424714_0"
        /*0030*/ 	.string	"-arch sm_100 -m 64 "



//--------------------- .note.nv.cuinfo           --------------------------
	.section	.note.nv.cuinfo,"",@"SHT_NOTE"
	.sectionflags	@"SHF_NOTE_NV_CUINFO"
        /*0018*/ 	.short	0x0002
        /*001a*/ 	.short	0x0064
        /*001c*/ 	.short	0x0082
	.zero		2


//--------------------- .nv.info                  --------------------------
	.section	.nv.info,"",@"SHT_CUDA_INFO"
	.align	4


	//----- nvinfo : EIATTR_REGCOUNT
	.align		4
        /*0000*/ 	.byte	0x04, 0x2f
        /*0002*/ 	.short	(.L_1 - .L_0)
	.align		4
.L_0:
        /*0004*/ 	.word	index@(_Z8Convolvev)
        /*0008*/ 	.word	0x00000004


	//----- nvinfo : EIATTR_FRAME_SIZE
	.align		4
.L_1:
        /*000c*/ 	.byte	0x04, 0x11
        /*000e*/ 	.short	(.L_3 - .L_2)
	.align		4
.L_2:
        /*0010*/ 	.word	index@(_Z8Convolvev)
        /*0014*/ 	.word	0x00000000


	//----- nvinfo : EIATTR_MIN_STACK_SIZE
	.align		4
.L_3:
        /*0018*/ 	.byte	0x04, 0x12
        /*001a*/ 	.short	(.L_5 - .L_4)
	.align		4
.L_4:
        /*001c*/ 	.word	index@(_Z8Convolvev)
        /*0020*/ 	.word	0x00000000
.L_5:


//--------------------- .nv.compat                --------------------------
	.section	.nv.compat,"",@"SHT_CUDA_COMPAT_INFO"
	.align	4
        /*0000*/ 	.byte	0x02, 0x09, 0x00, 0x00, 0x02, 0x02, 0x01, 0x00, 0x02, 0x05, 0x05, 0x00, 0x03, 0x07, 0x01, 0x01
        /*0010*/ 	.byte	0x02, 0x03, 0x00, 0x00, 0x02, 0x06, 0x01, 0x00, 0x04, 0x0b, 0x08, 0x00, 0x09, 0x00, 0x00, 0x00
        /*0020*/ 	.byte	0x00, 0x00, 0x00, 0x00


//--------------------- .nv.info._Z8Convolvev     --------------------------
	.section	.nv.info._Z8Convolvev,"",@"SHT_CUDA_INFO"
	.sectionflags	@""
	.align	4


	//----- nvinfo : EIATTR_CUDA_API_VERSION
	.align		4
        /*0000*/ 	.byte	0x04, 0x37
        /*0002*/ 	.short	(.L_7 - .L_6)
.L_6:
        /*0004*/ 	.word	0x00000082


	//----- nvinfo : EIATTR_SPARSE_MMA_MASK
	.align		4
.L_7:
        /*0008*/ 	.byte	0x03, 0x50
        /*000a*/ 	.short	0x0000


	//----- nvinfo : EIATTR_MAXREG_COUNT
	.align		4
        /*000c*/ 	.byte	0x03, 0x1b
        /*000e*/ 	.short	0x00ff


	//----- nvinfo : EIATTR_MERCURY_ISA_VERSION
	.align		4
        /*0010*/ 	.byte	0x03, 0x5f
        /*0012*/ 	.short	0x0101


	//----- nvinfo : EIATTR_VRC_CTA_INIT_COUNT
	.align		4
        /*0014*/ 	.byte	0x02, 0x4a
	.zero		1
	.zero		1


	//----- nvinfo : EIATTR_EXIT_INSTR_OFFSETS
	.align		4
        /*0018*/ 	.byte	0x04, 0x1c
        /*001a*/ 	.short	(.L_9 - .L_8)


	//   ....[0]....
.L_8:
        /*001c*/ 	.word	0x00000010


	//----- nvinfo : EIATTR_SW_WAR
	.align		4
.L_9:
        /*0020*/ 	.byte	0x04, 0x36
        /*0022*/ 	.short	(.L_11 - .L_10)
.L_10:
        /*0024*/ 	.word	0x00000008
.L_11:


//--------------------- .nv.callgraph             --------------------------
	.section	.nv.callgraph,"",@"SHT_CUDA_CALLGRAPH"
	.align	4
	.sectionentsize	8
	.align		4
        /*0000*/ 	.word	0x00000000
	.align		4
        /*0004*/ 	.word	0xffffffff
	.align		4
        /*0008*/ 	.word	0x00000000
	.align		4
        /*000c*/ 	.word	0xfffffffe
	.align		4
        /*0010*/ 	.word	0x00000000
	.align		4
        /*0014*/ 	.word	0xfffffffd
	.align		4
        /*0018*/ 	.word	0x00000000
	.align		4
        /*001c*/ 	.word	0xfffffffc


//--------------------- .text._Z8Convolvev        --------------------------
	.section	.text._Z8Convolvev,"ax",@progbits
	.align	128
        .global         _Z8Convolvev
        .type           _Z8Convolvev,@function
        .size           _Z8Convolvev,(.L_x_1 - _Z8Convolvev)
        .other          _Z8Convolvev,@"STO_CUDA_ENTRY STV_DEFAULT"
_Z8Convolvev:
.text._Z8Convolvev:
[----:B------:R-:W-:Y:S01]  /*0000*/  LDC R1, c[0x0][0x37c] ;  /* 0x0000df00ff017b82 */ /* 0x000fe20000000800 */
[----:B------:R-:W-:Y:S05]  /*0010*/  EXIT ;  /* 0x000000000000794d */ /* 0x000fea0003800000 */
.L_x_0:
[----:B------:R-:W-:-:S00]  /*0020*/  BRA `(.L_x_0) ;  /* 0xfffffffc00fc7947 */ /* 0x000fc0000383ffff */
[----:B------:R-:W-:-:S00]  /*0030*/  NOP ;  /* 0x0000000000007918 */ /* 0x000fc00000000000 */
        /* <DEDUP_REMOVED lines=12> */
.L_x_1:


//--------------------- .nv.shared.reserved.0     --------------------------
	.section	.nv.shared.reserved.0,"aw",@nobits
	.weak		__nv_reservedSMEM_offset_0_alias
	.size		__nv_reservedSMEM_offset_0_alias, 0, 64
	.other		__nv_reservedSMEM_offset_0_alias,@"STO_CUDA_RESERVED_SHARED STV_DEFAULT"
__nv_reservedSMEM_offset_0_alias:
	.zero		0
	.zero		64


//--------------------- .nv.constant0._Z8Convolvev --------------------------
	.section	.nv.constant0._Z8Convolvev,"a",@progbits
	.sectionflags	@""
	.align	4
.nv.constant0._Z8Convolvev:
	.zero		896


//--------------------- SYMBOLS --------------------------

	.type		.nv.reservedSmem.offset0,@object
	.size		.nv.reservedSmem.offset0,0x4
